//
// Generated by NVIDIA NVVM Compiler
//
// Compiler Build ID: CL-36424714
// Cuda compilation tools, release 13.0, V13.0.88
// Based on NVVM 20.0.0
//

.version 9.0
.target sm_100
.address_size 64

	// .globl	_Z12warmupKernelv
// sums has been demoted
.global .align 1 .b8 _ZN34_INTERNAL_8bfb022b_4_k_cu_dedbea564cuda3std3__45__cpo5beginE[1];
.global .align 1 .b8 _ZN34_INTERNAL_8bfb022b_4_k_cu_dedbea564cuda3std3__45__cpo3endE[1];
.global .align 1 .b8 _ZN34_INTERNAL_8bfb022b_4_k_cu_dedbea564cuda3std3__45__cpo6cbeginE[1];
.global .align 1 .b8 _ZN34_INTERNAL_8bfb022b_4_k_cu_dedbea564cuda3std3__45__cpo4cendE[1];
.global .align 1 .b8 _ZN34_INTERNAL_8bfb022b_4_k_cu_dedbea564cuda3std3__45__cpo6rbeginE[1];
.global .align 1 .b8 _ZN34_INTERNAL_8bfb022b_4_k_cu_dedbea564cuda3std3__45__cpo4rendE[1];
.global .align 1 .b8 _ZN34_INTERNAL_8bfb022b_4_k_cu_dedbea564cuda3std3__45__cpo7crbeginE[1];
.global .align 1 .b8 _ZN34_INTERNAL_8bfb022b_4_k_cu_dedbea564cuda3std3__45__cpo5crendE[1];
.global .align 1 .b8 _ZN34_INTERNAL_8bfb022b_4_k_cu_dedbea564cuda3std3__436_GLOBAL__N__8bfb022b_4_k_cu_dedbea566ignoreE[1];
.global .align 1 .b8 _ZN34_INTERNAL_8bfb022b_4_k_cu_dedbea564cuda3std3__419piecewise_constructE[1];
.global .align 1 .b8 _ZN34_INTERNAL_8bfb022b_4_k_cu_dedbea564cuda3std3__48in_placeE[1];
.global .align 1 .b8 _ZN34_INTERNAL_8bfb022b_4_k_cu_dedbea564cuda3std3__420unreachable_sentinelE[1];
.global .align 1 .b8 _ZN34_INTERNAL_8bfb022b_4_k_cu_dedbea564cuda3std3__47nulloptE[1];
.global .align 1 .b8 _ZN34_INTERNAL_8bfb022b_4_k_cu_dedbea564cuda3std3__48unexpectE[1];
.global .align 1 .b8 _ZN34_INTERNAL_8bfb022b_4_k_cu_dedbea564cuda3std6ranges3__45__cpo4swapE[1];
.global .align 1 .b8 _ZN34_INTERNAL_8bfb022b_4_k_cu_dedbea564cuda3std6ranges3__45__cpo9iter_moveE[1];
.global .align 1 .b8 _ZN34_INTERNAL_8bfb022b_4_k_cu_dedbea564cuda3std6ranges3__45__cpo5beginE[1];
.global .align 1 .b8 _ZN34_INTERNAL_8bfb022b_4_k_cu_dedbea564cuda3std6ranges3__45__cpo3endE[1];
.global .align 1 .b8 _ZN34_INTERNAL_8bfb022b_4_k_cu_dedbea564cuda3std6ranges3__45__cpo6cbeginE[1];
.global .align 1 .b8 _ZN34_INTERNAL_8bfb022b_4_k_cu_dedbea564cuda3std6ranges3__45__cpo4cendE[1];
.global .align 1 .b8 _ZN34_INTERNAL_8bfb022b_4_k_cu_dedbea564cuda3std6ranges3__45__cpo7advanceE[1];
.global .align 1 .b8 _ZN34_INTERNAL_8bfb022b_4_k_cu_dedbea564cuda3std6ranges3__45__cpo9iter_swapE[1];
.global .align 1 .b8 _ZN34_INTERNAL_8bfb022b_4_k_cu_dedbea564cuda3std6ranges3__45__cpo4nextE[1];
.global .align 1 .b8 _ZN34_INTERNAL_8bfb022b_4_k_cu_dedbea564cuda3std6ranges3__45__cpo4prevE[1];
.global .align 1 .b8 _ZN34_INTERNAL_8bfb022b_4_k_cu_dedbea564cuda3std6ranges3__45__cpo4dataE[1];
.global .align 1 .b8 _ZN34_INTERNAL_8bfb022b_4_k_cu_dedbea564cuda3std6ranges3__45__cpo5cdataE[1];
.global .align 1 .b8 _ZN34_INTERNAL_8bfb022b_4_k_cu_dedbea564cuda3std6ranges3__45__cpo4sizeE[1];
.global .align 1 .b8 _ZN34_INTERNAL_8bfb022b_4_k_cu_dedbea564cuda3std6ranges3__45__cpo5ssizeE[1];
.global .align 1 .b8 _ZN34_INTERNAL_8bfb022b_4_k_cu_dedbea564cuda3std6ranges3__45__cpo8distanceE[1];
.global .align 1 .b8 _ZN34_INTERNAL_8bfb022b_4_k_cu_dedbea566thrust24THRUST_300001_SM_1000_NS6system6detail10sequential3seqE[1];
.global .align 1 .b8 _ZN34_INTERNAL_8bfb022b_4_k_cu_dedbea566thrust24THRUST_300001_SM_1000_NS12placeholders2_1E[1];
.global .align 1 .b8 _ZN34_INTERNAL_8bfb022b_4_k_cu_dedbea566thrust24THRUST_300001_SM_1000_NS12placeholders2_2E[1];
.global .align 1 .b8 _ZN34_INTERNAL_8bfb022b_4_k_cu_dedbea566thrust24THRUST_300001_SM_1000_NS12placeholders2_3E[1];
.global .align 1 .b8 _ZN34_INTERNAL_8bfb022b_4_k_cu_dedbea566thrust24THRUST_300001_SM_1000_NS12placeholders2_4E[1];
.global .align 1 .b8 _ZN34_INTERNAL_8bfb022b_4_k_cu_dedbea566thrust24THRUST_300001_SM_1000_NS12placeholders2_5E[1];
.global .align 1 .b8 _ZN34_INTERNAL_8bfb022b_4_k_cu_dedbea566thrust24THRUST_300001_SM_1000_NS12placeholders2_6E[1];
.global .align 1 .b8 _ZN34_INTERNAL_8bfb022b_4_k_cu_dedbea566thrust24THRUST_300001_SM_1000_NS12placeholders2_7E[1];
.global .align 1 .b8 _ZN34_INTERNAL_8bfb022b_4_k_cu_dedbea566thrust24THRUST_300001_SM_1000_NS12placeholders2_8E[1];
.global .align 1 .b8 _ZN34_INTERNAL_8bfb022b_4_k_cu_dedbea566thrust24THRUST_300001_SM_1000_NS12placeholders2_9E[1];
.global .align 1 .b8 _ZN34_INTERNAL_8bfb022b_4_k_cu_dedbea566thrust24THRUST_300001_SM_1000_NS12placeholders3_10E[1];

.visible .entry _Z12warmupKernelv()
{


	ret;

}
	// .globl	_Z8kernel_7ILj512ELj12EEvPKiPim
.visible .entry _Z8kernel_7ILj512ELj12EEvPKiPim(
	.param .u64 .ptr .align 1 _Z8kernel_7ILj512ELj12EEvPKiPim_param_0,
	.param .u64 .ptr .align 1 _Z8kernel_7ILj512ELj12EEvPKiPim_param_1,
	.param .u64 _Z8kernel_7ILj512ELj12EEvPKiPim_param_2
)
{
	.reg .pred 	%p<19>;
	.reg .b32 	%r<84>;
	.reg .b64 	%rd<25>;
	// demoted variable
	.shared .align 4 .b8 sums[2048];
	ld.param.u64 	%rd7, [_Z8kernel_7ILj512ELj12EEvPKiPim_param_0];
	ld.param.u64 	%rd5, [_Z8kernel_7ILj512ELj12EEvPKiPim_param_1];
	ld.param.u64 	%rd6, [_Z8kernel_7ILj512ELj12EEvPKiPim_param_2];
	cvta.to.global.u64 	%rd1, %rd7;
	mov.u32 	%r1, %tid.x;
	mov.u32 	%r31, %ctaid.x;
	shl.b32 	%r32, %r31, 9;
	add.s32 	%r2, %r32, %r1;
	cvt.s64.s32 	%rd8, %r2;
	setp.le.u64 	%p1, %rd6, %rd8;
	mov.b32 	%r73, 0;
	@%p1 bra 	$L__BB1_25;
	mul.lo.s32 	%r3, %r2, 12;
	cvt.u64.u32 	%rd9, %r3;
	setp.le.u64 	%p2, %rd6, %rd9;
	mul.wide.u32 	%rd10, %r3, 4;
	add.s64 	%rd2, %rd1, %rd10;
	mov.b32 	%r73, 0;
	@%p2 bra 	$L__BB1_3;
	ld.global.u32 	%r73, [%rd2];
$L__BB1_3:
	add.s32 	%r34, %r3, 1;
	cvt.u64.u32 	%rd11, %r34;
	setp.le.u64 	%p3, %rd6, %rd11;
	@%p3 bra 	$L__BB1_5;
	ld.global.u32 	%r35, [%rd2+4];
	add.s32 	%r73, %r35, %r73;
$L__BB1_5:
	add.s32 	%r36, %r3, 2;
	cvt.u64.u32 	%rd12, %r36;
	setp.le.u64 	%p4, %rd6, %rd12;
	@%p4 bra 	$L__BB1_7;
	ld.global.u32 	%r37, [%rd2+8];
	add.s32 	%r73, %r37, %r73;
$L__BB1_7:
	add.s32 	%r38, %r3, 3;
	cvt.u64.u32 	%rd13, %r38;
	setp.le.u64 	%p5, %rd6, %rd13;
	@%p5 bra 	$L__BB1_9;
	ld.global.u32 	%r39, [%rd2+12];
	add.s32 	%r73, %r39, %r73;
$L__BB1_9:
	add.s32 	%r40, %r3, 4;
	cvt.u64.u32 	%rd14, %r40;
	setp.le.u64 	%p6, %rd6, %rd14;
	mul.wide.u32 	%rd15, %r40, 4;
	add.s64 	%rd3, %rd1, %rd15;
	@%p6 bra 	$L__BB1_11;
	ld.global.u32 	%r41, [%rd3];
	add.s32 	%r73, %r41, %r73;
$L__BB1_11:
	add.s32 	%r42, %r3, 5;
	cvt.u64.u32 	%rd16, %r42;
	setp.le.u64 	%p7, %rd6, %rd16;
	@%p7 bra 	$L__BB1_13;
	ld.global.u32 	%r43, [%rd3+4];
	add.s32 	%r73, %r43, %r73;
$L__BB1_13:
	add.s32 	%r44, %r3, 6;
	cvt.u64.u32 	%rd17, %r44;
	setp.le.u64 	%p8, %rd6, %rd17;
	@%p8 bra 	$L__BB1_15;
	ld.global.u32 	%r45, [%rd3+8];
	add.s32 	%r73, %r45, %r73;
$L__BB1_15:
	add.s32 	%r46, %r3, 7;
	cvt.u64.u32 	%rd18, %r46;
	setp.le.u64 	%p9, %rd6, %rd18;
	@%p9 bra 	$L__BB1_17;
	ld.global.u32 	%r47, [%rd3+12];
	add.s32 	%r73, %r47, %r73;
$L__BB1_17:
	add.s32 	%r48, %r3, 8;
	cvt.u64.u32 	%rd19, %r48;
	setp.le.u64 	%p10, %rd6, %rd19;
	mul.wide.u32 	%rd20, %r48, 4;
	add.s64 	%rd4, %rd1, %rd20;
	@%p10 bra 	$L__BB1_19;
	ld.global.u32 	%r49, [%rd4];
	add.s32 	%r73, %r49, %r73;
$L__BB1_19:
	add.s32 	%r50, %r3, 9;
	cvt.u64.u32 	%rd21, %r50;
	setp.le.u64 	%p11, %rd6, %rd21;
	@%p11 bra 	$L__BB1_21;
	ld.global.u32 	%r51, [%rd4+4];
	add.s32 	%r73, %r51, %r73;
$L__BB1_21:
	add.s32 	%r52, %r3, 10;
	cvt.u64.u32 	%rd22, %r52;
	setp.le.u64 	%p12, %rd6, %rd22;
	@%p12 bra 	$L__BB1_23;
	ld.global.u32 	%r53, [%rd4+8];
	add.s32 	%r73, %r53, %r73;
$L__BB1_23:
	add.s32 	%r54, %r3, 11;
	cvt.u64.u32 	%rd23, %r54;
	setp.le.u64 	%p13, %rd6, %rd23;
	@%p13 bra 	$L__BB1_25;
	ld.global.u32 	%r55, [%rd4+12];
	add.s32 	%r73, %r55, %r73;
$L__BB1_25:
	shl.b32 	%r56, %r1, 2;
	mov.u32 	%r57, sums;
	add.s32 	%r28, %r57, %r56;
	st.shared.u32 	[%r28], %r73;
	bar.sync 	0;
	setp.gt.u32 	%p14, %r1, 255;
	@%p14 bra 	$L__BB1_27;
	ld.shared.u32 	%r58, [%r28+1024];
	ld.shared.u32 	%r59, [%r28];
	add.s32 	%r60, %r59, %r58;
	st.shared.u32 	[%r28], %r60;
$L__BB1_27:
	bar.sync 	0;
	setp.gt.u32 	%p15, %r1, 127;
	@%p15 bra 	$L__BB1_29;
	ld.shared.u32 	%r61, [%r28+512];
	ld.shared.u32 	%r62, [%r28];
	add.s32 	%r63, %r62, %r61;
	st.shared.u32 	[%r28], %r63;
$L__BB1_29:
	bar.sync 	0;
	setp.gt.u32 	%p16, %r1, 63;
	@%p16 bra 	$L__BB1_31;
	ld.shared.u32 	%r64, [%r28+256];
	ld.shared.u32 	%r65, [%r28];
	add.s32 	%r66, %r65, %r64;
	st.shared.u32 	[%r28], %r66;
$L__BB1_31:
	bar.sync 	0;
	setp.gt.u32 	%p17, %r1, 31;
	@%p17 bra 	$L__BB1_34;
	ld.shared.u32 	%r67, [%r28];
	ld.shared.u32 	%r68, [%r28+128];
	add.s32 	%r69, %r68, %r67;
	mov.b32 	%r70, -1;
	redux.sync.add.s32 %r29, %r69, %r70;
	setp.ne.s32 	%p18, %r1, 0;
	@%p18 bra 	$L__BB1_34;
	cvta.to.global.u64 	%rd24, %rd5;
	atom.global.add.u32 	%r71, [%rd24], %r29;
$L__BB1_34:
	ret;

}
	// .globl	_ZN3cub18CUB_300001_SM_10006detail11EmptyKernelIvEEvv
.visible .entry _ZN3cub18CUB_300001_SM_10006detail11EmptyKernelIvEEvv()
{


	ret;

}


// ===== COMPILED SASS (sm_100) =====

	.target	sm_100

	.elftype	@"ET_EXEC"


//--------------------- .note.nv.tkinfo           --------------------------
	.section	.note.nv.tkinfo,"",@"SHT_NOTE"
	.sectionflags	@"SHF_NOTE_NV_TKINFO"
	.tkinfo
        /*0018*/ 	.word	0x00000002
        /*0030*/ 	.string	""
        /*0030*/ 	.string	"ptxas"
        /*0030*/ 	.string	"Cuda compilation tools, release 13.0, V13.0.88"
        /*0030*/ 	.string	"Build cuda_13.0.r13.0/compiler.36424714_0"
        /*0030*/ 	.string	"-arch sm_100 -m 64 "



//--------------------- .note.nv.cuinfo           --------------------------
	.section	.note.nv.cuinfo,"",@"SHT_NOTE"
	.sectionflags	@"SHF_NOTE_NV_CUINFO"
        /*0018*/ 	.short	0x0002
        /*001a*/ 	.short	0x0064
        /*001c*/ 	.short	0x0082
	.zero		2


//--------------------- .nv.info                  --------------------------
	.section	.nv.info,"",@"SHT_CUDA_INFO"
	.align	4


	//----- nvinfo : EIATTR_REGCOUNT
	.align		4
        /*0000*/ 	.byte	0x04, 0x2f
        /*0002*/ 	.short	(.L_41 - .L_40)
	.align		4
.L_40:
        /*0004*/ 	.word	index@(_Z12warmupKernelv)
        /*0008*/ 	.word	0x00000004


	//----- nvinfo : EIATTR_FRAME_SIZE
	.align		4
.L_41:
        /*000c*/ 	.byte	0x04, 0x11
        /*000e*/ 	.short	(.L_43 - .L_42)
	.align		4
.L_42:
        /*0010*/ 	.word	index@(_Z12warmupKernelv)
        /*0014*/ 	.word	0x00000000


	//----- nvinfo : EIATTR_REGCOUNT
	.align		4
.L_43:
        /*0018*/ 	.byte	0x04, 0x2f
        /*001a*/ 	.short	(.L_45 - .L_44)
	.align		4
.L_44:
        /*001c*/ 	.word	index@(_Z8kernel_7ILj512ELj12EEvPKiPim)
        /*0020*/ 	.word	0x00000016


	//----- nvinfo : EIATTR_FRAME_SIZE
	.align		4
.L_45:
        /*0024*/ 	.byte	0x04, 0x11
        /*0026*/ 	.short	(.L_47 - .L_46)
	.align		4
.L_46:
        /*0028*/ 	.word	index@(_Z8kernel_7ILj512ELj12EEvPKiPim)
        /*002c*/ 	.word	0x00000000


	//----- nvinfo : EIATTR_REGCOUNT
	.align		4
.L_47:
        /*0030*/ 	.byte	0x04, 0x2f
        /*0032*/ 	.short	(.L_49 - .L_48)
	.align		4
.L_48:
        /*0034*/ 	.word	index@(_ZN3cub18CUB_300001_SM_10006detail11EmptyKernelIvEEvv)
        /*0038*/ 	.word	0x00000004


	//----- nvinfo : EIATTR_FRAME_SIZE
	.align		4
.L_49:
        /*003c*/ 	.byte	0x04, 0x11
        /*003e*/ 	.short	(.L_51 - .L_50)
	.align		4
.L_50:
        /*0040*/ 	.word	index@(_ZN3cub18CUB_300001_SM_10006detail11EmptyKernelIvEEvv)
        /*0044*/ 	.word	0x00000000


	//----- nvinfo : EIATTR_MIN_STACK_SIZE
	.align		4
.L_51:
        /*0048*/ 	.byte	0x04, 0x12
        /*004a*/ 	.short	(.L_53 - .L_52)
	.align		4
.L_52:
        /*004c*/ 	.word	index@(_ZN3cub18CUB_300001_SM_10006detail11EmptyKernelIvEEvv)
        /*0050*/ 	.word	0x00000000


	//----- nvinfo : EIATTR_MIN_STACK_SIZE
	.align		4
.L_53:
        /*0054*/ 	.byte	0x04, 0x12
        /*0056*/ 	.short	(.L_55 - .L_54)
	.align		4
.L_54:
        /*0058*/ 	.word	index@(_Z8kernel_7ILj512ELj12EEvPKiPim)
        /*005c*/ 	.word	0x00000000


	//----- nvinfo : EIATTR_MIN_STACK_SIZE
	.align		4
.L_55:
        /*0060*/ 	.byte	0x04, 0x12
        /*0062*/ 	.short	(.L_57 - .L_56)
	.align		4
.L_56:
        /*0064*/ 	.word	index@(_Z12warmupKernelv)
        /*0068*/ 	.word	0x00000000
.L_57:


//--------------------- .nv.compat                --------------------------
	.section	.nv.compat,"",@"SHT_CUDA_COMPAT_INFO"
	.align	4
        /*0000*/ 	.byte	0x02, 0x09, 0x00, 0x00, 0x02, 0x02, 0x01, 0x00, 0x02, 0x05, 0x05, 0x00, 0x03, 0x07, 0x01, 0x01
        /*0010*/ 	.byte	0x02, 0x03, 0x00, 0x00, 0x02, 0x06, 0x01, 0x00, 0x04, 0x0b, 0x08, 0x00, 0x09, 0x00, 0x00, 0x00
        /*0020*/ 	.byte	0x00, 0x00, 0x00, 0x00


//--------------------- .nv.info._ZN3cub18CUB_300001_SM_10006detail11EmptyKernelIvEEvv --------------------------
	.section	.nv.info._ZN3cub18CUB_300001_SM_10006detail11EmptyKernelIvEEvv,"",@"SHT_CUDA_INFO"
	.sectionflags	@""
	.align	4


	//----- nvinfo : EIATTR_CUDA_API_VERSION
	.align		4
        /*0000*/ 	.byte	0x04, 0x37
        /*0002*/ 	.short	(.L_59 - .L_58)
.L_58:
        /*0004*/ 	.word	0x00000082


	//----- nvinfo : EIATTR_SPARSE_MMA_MASK
	.align		4
.L_59:
        /*0008*/ 	.byte	0x03, 0x50
        /*000a*/ 	.short	0x0000


	//----- nvinfo : EIATTR_MAXREG_COUNT
	.align		4
        /*000c*/ 	.byte	0x03, 0x1b
        /*000e*/ 	.short	0x00ff


	//----- nvinfo : EIATTR_MERCURY_ISA_VERSION
	.align		4
        /*0010*/ 	.byte	0x03, 0x5f
        /*0012*/ 	.short	0x0101


	//----- nvinfo : EIATTR_VRC_CTA_INIT_COUNT
	.align		4
        /*0014*/ 	.byte	0x02, 0x4a
	.zero		1
	.zero		1


	//----- nvinfo : EIATTR_EXIT_INSTR_OFFSETS
	.align		4
        /*0018*/ 	.byte	0x04, 0x1c
        /*001a*/ 	.short	(.L_61 - .L_60)


	//   ....[0]....
.L_60:
        /*001c*/ 	.word	0x00000010


	//----- nvinfo : EIATTR_SW_WAR
	.align		4
.L_61:
        /*0020*/ 	.byte	0x04, 0x36
        /*0022*/ 	.short	(.L_63 - .L_62)
.L_62:
        /*0024*/ 	.word	0x00000008
.L_63:


//--------------------- .nv.info._Z8kernel_7ILj512ELj12EEvPKiPim --------------------------
	.section	.nv.info._Z8kernel_7ILj512ELj12EEvPKiPim,"",@"SHT_CUDA_INFO"
	.sectionflags	@""
	.align	4


	//----- nvinfo : EIATTR_CUDA_API_VERSION
	.align		4
        /*0000*/ 	.byte	0x04, 0x37
        /*0002*/ 	.short	(.L_65 - .L_64)
.L_64:
        /*0004*/ 	.word	0x00000082


	//----- nvinfo : EIATTR_KPARAM_INFO
	.align		4
.L_65:
        /*0008*/ 	.byte	0x04, 0x17
        /*000a*/ 	.short	(.L_67 - .L_66)
.L_66:
        /*000c*/ 	.word	0x00000000
        /*0010*/ 	.short	0x0002
        /*0012*/ 	.short	0x0010
        /*0014*/ 	.byte	0x00, 0xf0, 0x21, 0x00


	//----- nvinfo : EIATTR_KPARAM_INFO
	.align		4
.L_67:
        /*0018*/ 	.byte	0x04, 0x17
        /*001a*/ 	.short	(.L_69 - .L_68)
.L_68:
        /*001c*/ 	.word	0x00000000
        /*0020*/ 	.short	0x0001
        /*0022*/ 	.short	0x0008
        /*0024*/ 	.byte	0x00, 0xf5, 0x21, 0x00


	//----- nvinfo : EIATTR_KPARAM_INFO
	.align		4
.L_69:
        /*0028*/ 	.byte	0x04, 0x17
        /*002a*/ 	.short	(.L_71 - .L_70)
.L_70:
        /*002c*/ 	.word	0x00000000
        /*0030*/ 	.short	0x0000
        /*0032*/ 	.short	0x0000
        /*0034*/ 	.byte	0x00, 0xf5, 0x21, 0x00


	//----- nvinfo : EIATTR_SPARSE_MMA_MASK
	.align		4
.L_71:
        /*0038*/ 	.byte	0x03, 0x50
        /*003a*/ 	.short	0x0000


	//----- nvinfo : EIATTR_MAXREG_COUNT
	.align		4
        /*003c*/ 	.byte	0x03, 0x1b
        /*003e*/ 	.short	0x00ff


	//----- nvinfo : EIATTR_NUM_BARRIERS
	.align		4
        /*0040*/ 	.byte	0x02, 0x4c
        /*0042*/ 	.byte	0x01
	.zero		1


	//----- nvinfo : EIATTR_MERCURY_ISA_VERSION
	.align		4
        /*0044*/ 	.byte	0x03, 0x5f
        /*0046*/ 	.short	0x0101


	//----- nvinfo : EIATTR_COOP_GROUP_MASK_REGIDS
	.align		4
        /*0048*/ 	.byte	0x04, 0x29
        /*004a*/ 	.short	(.L_73 - .L_72)


	//   ....[0]....
.L_72:
        /*004c*/ 	.word	0xffffffff


	//----- nvinfo : EIATTR_COOP_GROUP_INSTR_OFFSETS
	.align		4
.L_73:
        /*0050*/ 	.byte	0x04, 0x28
        /*0052*/ 	.short	(.L_75 - .L_74)


	//   ....[0]....
.L_74:
        /*0054*/ 	.word	0x000006a0


	//----- nvinfo : EIATTR_VRC_CTA_INIT_COUNT
	.align		4
.L_75:
        /*0058*/ 	.byte	0x02, 0x4a
	.zero		1
	.zero		1


	//----- nvinfo : EIATTR_EXIT_INSTR_OFFSETS
	.align		4
        /*005c*/ 	.byte	0x04, 0x1c
        /*005e*/ 	.short	(.L_77 - .L_76)


	//   ....[0]....
.L_76:
        /*0060*/ 	.word	0x00000650


	//   ....[1]....
        /*0064*/ 	.word	0x000006c0


	//   ....[2]....
        /*0068*/ 	.word	0x000006f0


	//----- nvinfo : EIATTR_CRS_STACK_SIZE
	.align		4
.L_77:
        /*006c*/ 	.byte	0x04, 0x1e
        /*006e*/ 	.short	(.L_79 - .L_78)
.L_78:
        /*0070*/ 	.word	0x00000000


	//----- nvinfo : EIATTR_CBANK_PARAM_SIZE
	.align		4
.L_79:
        /*0074*/ 	.byte	0x03, 0x19
        /*0076*/ 	.short	0x0018


	//----- nvinfo : EIATTR_PARAM_CBANK
	.align		4
        /*0078*/ 	.byte	0x04, 0x0a
        /*007a*/ 	.short	(.L_81 - .L_80)
	.align		4
.L_80:
        /*007c*/ 	.word	index@(.nv.constant0._Z8kernel_7ILj512ELj12EEvPKiPim)
        /*0080*/ 	.short	0x0380
        /*0082*/ 	.short	0x0018


	//----- nvinfo : EIATTR_SW_WAR
	.align		4
.L_81:
        /*0084*/ 	.byte	0x04, 0x36
        /*0086*/ 	.short	(.L_83 - .L_82)
.L_82:
        /*0088*/ 	.word	0x00000008
.L_83:


//--------------------- .nv.info._Z12warmupKernelv --------------------------
	.section	.nv.info._Z12warmupKernelv,"",@"SHT_CUDA_INFO"
	.sectionflags	@""
	.align	4


	//----- nvinfo : EIATTR_CUDA_API_VERSION
	.align		4
        /*0000*/ 	.byte	0x04, 0x37
        /*0002*/ 	.short	(.L_85 - .L_84)
.L_84:
        /*0004*/ 	.word	0x00000082


	//----- nvinfo : EIATTR_SPARSE_MMA_MASK
	.align		4
.L_85:
        /*0008*/ 	.byte	0x03, 0x50
        /*000a*/ 	.short	0x0000


	//----- nvinfo : EIATTR_MAXREG_COUNT
	.align		4
        /*000c*/ 	.byte	0x03, 0x1b
        /*000e*/ 	.short	0x00ff


	//----- nvinfo : EIATTR_MERCURY_ISA_VERSION
	.align		4
        /*0010*/ 	.byte	0x03, 0x5f
        /*0012*/ 	.short	0x0101


	//----- nvinfo : EIATTR_VRC_CTA_INIT_COUNT
	.align		4
        /*0014*/ 	.byte	0x02, 0x4a
	.zero		1
	.zero		1


	//----- nvinfo : EIATTR_EXIT_INSTR_OFFSETS
	.align		4
        /*0018*/ 	.byte	0x04, 0x1c
        /*001a*/ 	.short	(.L_87 - .L_86)


	//   ....[0]....
.L_86:
        /*001c*/ 	.word	0x00000010


	//----- nvinfo : EIATTR_SW_WAR
	.align		4
.L_87:
        /*0020*/ 	.byte	0x04, 0x36
        /*0022*/ 	.short	(.L_89 - .L_88)
.L_88:
        /*0024*/ 	.word	0x00000008
.L_89:


//--------------------- .nv.callgraph             --------------------------
	.section	.nv.callgraph,"",@"SHT_CUDA_CALLGRAPH"
	.align	4
	.sectionentsize	8
	.align		4
        /*0000*/ 	.word	0x00000000
	.align		4
        /*0004*/ 	.word	0xffffffff
	.align		4
        /*0008*/ 	.word	0x00000000
	.align		4
        /*000c*/ 	.word	0xfffffffe
	.align		4
        /*0010*/ 	.word	0x00000000
	.align		4
        /*0014*/ 	.word	0xfffffffd
	.align		4
        /*0018*/ 	.word	0x00000000
	.align		4
        /*001c*/ 	.word	0xfffffffc


//--------------------- .nv.constant4             --------------------------
	.section	.nv.constant4,"a",@progbits
	.align	8
	.align		8
.nv.constant4:
        /*0000*/ 	.dword	_ZN34_INTERNAL_8bfb022b_4_k_cu_dedbea564cuda3std3__45__cpo5beginE
	.align		8
        /*0008*/ 	.dword	_ZN34_INTERNAL_8bfb022b_4_k_cu_dedbea564cuda3std3__45__cpo3endE
	.align		8
        /*0010*/ 	.dword	_ZN34_INTERNAL_8bfb022b_4_k_cu_dedbea564cuda3std3__45__cpo6cbeginE
	.align		8
        /*0018*/ 	.dword	_ZN34_INTERNAL_8bfb022b_4_k_cu_dedbea564cuda3std3__45__cpo4cendE
	.align		8
        /*0020*/ 	.dword	_ZN34_INTERNAL_8bfb022b_4_k_cu_dedbea564cuda3std3__45__cpo6rbeginE
	.align		8
        /*0028*/ 	.dword	_ZN34_INTERNAL_8bfb022b_4_k_cu_dedbea564cuda3std3__45__cpo4rendE
	.align		8
        /*0030*/ 	.dword	_ZN34_INTERNAL_8bfb022b_4_k_cu_dedbea564cuda3std3__45__cpo7crbeginE
	.align		8
        /*0038*/ 	.dword	_ZN34_INTERNAL_8bfb022b_4_k_cu_dedbea564cuda3std3__45__cpo5crendE
	.align		8
        /*0040*/ 	.dword	_ZN34_INTERNAL_8bfb022b_4_k_cu_dedbea564cuda3std3__436_GLOBAL__N__8bfb022b_4_k_cu_dedbea566ignoreE
	.align		8
        /*0048*/ 	.dword	_ZN34_INTERNAL_8bfb022b_4_k_cu_dedbea564cuda3std3__419piecewise_constructE
	.align		8
        /*0050*/ 	.dword	_ZN34_INTERNAL_8bfb022b_4_k_cu_dedbea564cuda3std3__48in_placeE
	.align		8
        /*0058*/ 	.dword	_ZN34_INTERNAL_8bfb022b_4_k_cu_dedbea564cuda3std3__420unreachable_sentinelE
	.align		8
        /*0060*/ 	.dword	_ZN34_INTERNAL_8bfb022b_4_k_cu_dedbea564cuda3std3__47nulloptE
	.align		8
        /*0068*/ 	.dword	_ZN34_INTERNAL_8bfb022b_4_k_cu_dedbea564cuda3std3__48unexpectE
	.align		8
        /*0070*/ 	.dword	_ZN34_INTERNAL_8bfb022b_4_k_cu_dedbea564cuda3std6ranges3__45__cpo4swapE
	.align		8
        /*0078*/ 	.dword	_ZN34_INTERNAL_8bfb022b_4_k_cu_dedbea564cuda3std6ranges3__45__cpo9iter_moveE
	.align		8
        /*0080*/ 	.dword	_ZN34_INTERNAL_8bfb022b_4_k_cu_dedbea564cuda3std6ranges3__45__cpo5beginE
	.align		8
        /*0088*/ 	.dword	_ZN34_INTERNAL_8bfb022b_4_k_cu_dedbea564cuda3std6ranges3__45__cpo3endE
	.align		8
        /*0090*/ 	.dword	_ZN34_INTERNAL_8bfb022b_4_k_cu_dedbea564cuda3std6ranges3__45__cpo6cbeginE
	.align		8
        /*0098*/ 	.dword	_ZN34_INTERNAL_8bfb022b_4_k_cu_dedbea564cuda3std6ranges3__45__cpo4cendE
	.align		8
        /*00a0*/ 	.dword	_ZN34_INTERNAL_8bfb022b_4_k_cu_dedbea564cuda3std6ranges3__45__cpo7advanceE
	.align		8
        /*00a8*/ 	.dword	_ZN34_INTERNAL_8bfb022b_4_k_cu_dedbea564cuda3std6ranges3__45__cpo9iter_swapE
	.align		8
        /*00b0*/ 	.dword	_ZN34_INTERNAL_8bfb022b_4_k_cu_dedbea564cuda3std6ranges3__45__cpo4nextE
	.align		8
        /*00b8*/ 	.dword	_ZN34_INTERNAL_8bfb022b_4_k_cu_dedbea564cuda3std6ranges3__45__cpo4prevE
	.align		8
        /*00c0*/ 	.dword	_ZN34_INTERNAL_8bfb022b_4_k_cu_dedbea564cuda3std6ranges3__45__cpo4dataE
	.align		8
        /*00c8*/ 	.dword	_ZN34_INTERNAL_8bfb022b_4_k_cu_dedbea564cuda3std6ranges3__45__cpo5cdataE
	.align		8
        /*00d0*/ 	.dword	_ZN34_INTERNAL_8bfb022b_4_k_cu_dedbea564cuda3std6ranges3__45__cpo4sizeE
	.align		8
        /*00d8*/ 	.dword	_ZN34_INTERNAL_8bfb022b_4_k_cu_dedbea564cuda3std6ranges3__45__cpo5ssizeE
	.align		8
        /*00e0*/ 	.dword	_ZN34_INTERNAL_8bfb022b_4_k_cu_dedbea564cuda3std6ranges3__45__cpo8distanceE
	.align		8
        /*00e8*/ 	.dword	_ZN34_INTERNAL_8bfb022b_4_k_cu_dedbea566thrust24THRUST_300001_SM_1000_NS6system6detail10sequential3seqE
	.align		8
        /*00f0*/ 	.dword	_ZN34_INTERNAL_8bfb022b_4_k_cu_dedbea566thrust24THRUST_300001_SM_1000_NS12placeholders2_1E
	.align		8
        /*00f8*/ 	.dword	_ZN34_INTERNAL_8bfb022b_4_k_cu_dedbea566thrust24THRUST_300001_SM_1000_NS12placeholders2_2E
	.align		8
        /*0100*/ 	.dword	_ZN34_INTERNAL_8bfb022b_4_k_cu_dedbea566thrust24THRUST_300001_SM_1000_NS12placeholders2_3E
	.align		8
        /*0108*/ 	.dword	_ZN34_INTERNAL_8bfb022b_4_k_cu_dedbea566thrust24THRUST_300001_SM_1000_NS12placeholders2_4E
	.align		8
        /*0110*/ 	.dword	_ZN34_INTERNAL_8bfb022b_4_k_cu_dedbea566thrust24THRUST_300001_SM_1000_NS12placeholders2_5E
	.align		8
        /*0118*/ 	.dword	_ZN34_INTERNAL_8bfb022b_4_k_cu_dedbea566thrust24THRUST_300001_SM_1000_NS12placeholders2_6E
	.align		8
        /*0120*/ 	.dword	_ZN34_INTERNAL_8bfb022b_4_k_cu_dedbea566thrust24THRUST_300001_SM_1000_NS12placeholders2_7E
	.align		8
        /*0128*/ 	.dword	_ZN34_INTERNAL_8bfb022b_4_k_cu_dedbea566thrust24THRUST_300001_SM_1000_NS12placeholders2_8E
	.align		8
        /*0130*/ 	.dword	_ZN34_INTERNAL_8bfb022b_4_k_cu_dedbea566thrust24THRUST_300001_SM_1000_NS12placeholders2_9E
	.align		8
        /*0138*/ 	.dword	_ZN34_INTERNAL_8bfb022b_4_k_cu_dedbea566thrust24THRUST_300001_SM_1000_NS12placeholders3_10E


//--------------------- .text._ZN3cub18CUB_300001_SM_10006detail11EmptyKernelIvEEvv --------------------------
	.section	.text._ZN3cub18CUB_300001_SM_10006detail11EmptyKernelIvEEvv,"ax",@progbits
	.align	128
        .global         _ZN3cub18CUB_300001_SM_10006detail11EmptyKernelIvEEvv
        .type           _ZN3cub18CUB_300001_SM_10006detail11EmptyKernelIvEEvv,@function
        .size           _ZN3cub18CUB_300001_SM_10006detail11EmptyKernelIvEEvv,(.L_x_5 - _ZN3cub18CUB_300001_SM_10006detail11EmptyKernelIvEEvv)
        .other          _ZN3cub18CUB_300001_SM_10006detail11EmptyKernelIvEEvv,@"STO_CUDA_ENTRY STV_DEFAULT"
_ZN3cub18CUB_300001_SM_10006detail11EmptyKernelIvEEvv:
.text._ZN3cub18CUB_300001_SM_10006detail11EmptyKernelIvEEvv:
[----:B------:R-:W-:Y:S01]  /*0000*/  LDC R1, c[0x0][0x37c] ;  /* 0x0000df00ff017b82 */ /* 0x000fe20000000800 */
[----:B------:R-:W-:Y:S05]  /*0010*/  EXIT ;  /* 0x000000000000794d */ /* 0x000fea0003800000 */
.L_x_0:
[----:B------:R-:W-:-:S00]  /*0020*/  BRA `(.L_x_0) ;  /* 0xfffffffc00fc7947 */ /* 0x000fc0000383ffff */
[----:B------:R-:W-:-:S00]  /*0030*/  NOP ;  /* 0x0000000000007918 */ /* 0x000fc00000000000 */
        /* <DEDUP_REMOVED lines=12> */
.L_x_5:


//--------------------- .text._Z8kernel_7ILj512ELj12EEvPKiPim --------------------------
	.section	.text._Z8kernel_7ILj512ELj12EEvPKiPim,"ax",@progbits
	.align	128
        .global         _Z8kernel_7ILj512ELj12EEvPKiPim
        .type           _Z8kernel_7ILj512ELj12EEvPKiPim,@function
        .size           _Z8kernel_7ILj512ELj12EEvPKiPim,(.L_x_6 - _Z8kernel_7ILj512ELj12EEvPKiPim)
        .other          _Z8kernel_7ILj512ELj12EEvPKiPim,@"STO_CUDA_ENTRY STV_DEFAULT"
_Z8kernel_7ILj512ELj12EEvPKiPim:
.text._Z8kernel_7ILj512ELj12EEvPKiPim:
[----:B------:R-:W-:Y:S01]  /*0000*/  LDC R1, c[0x0][0x37c] ;  /* 0x0000df00ff017b82 */ /* 0x000fe20000000800 */
[----:B------:R-:W0:Y:S01]  /*0010*/  S2R R6, SR_TID.X ;  /* 0x0000000000067919 */ /* 0x000e220000002100 */
[----:B------:R-:W1:Y:S01]  /*0020*/  LDCU.64 UR8, c[0x0][0x390] ;  /* 0x00007200ff0877ac */ /* 0x000e620008000a00 */
[----:B------:R-:W-:Y:S01]  /*0030*/  BSSY.RECONVERGENT B0, `(.L_x_1) ;  /* 0x0000048000007945 */ /* 0x000fe20003800200 */
[----:B------:R-:W0:Y:S01]  /*0040*/  S2R R3, SR_CTAID.X ;  /* 0x0000000000037919 */ /* 0x000e220000002500 */
[----:B------:R-:W2:Y:S01]  /*0050*/  LDCU.64 UR6, c[0x0][0x358] ;  /* 0x00006b00ff0677ac */ /* 0x000ea20008000a00 */
[----:B0-----:R-:W-:-:S05]  /*0060*/  IMAD R4, R3, 0x200, R6 ;  /* 0x0000020003047824 */ /* 0x001fca00078e0206 */
[----:B-1----:R-:W-:Y:S02]  /*0070*/  ISETP.GE.U32.AND P0, PT, R4, UR8, PT ;  /* 0x0000000804007c0c */ /* 0x002fe4000bf06070 */
[----:B------:R-:W-:-:S04]  /*0080*/  SHF.R.S32.HI R0, RZ, 0x1f, R4 ;  /* 0x0000001fff007819 */ /* 0x000fc80000011404 */
[----:B------:R-:W-:Y:S01]  /*0090*/  ISETP.GE.U32.AND.EX P0, PT, R0, UR9, PT, P0 ;  /* 0x0000000900007c0c */ /* 0x000fe2000bf06100 */
[----:B------:R-:W-:-:S12]  /*00a0*/  IMAD.MOV.U32 R0, RZ, RZ, RZ ;  /* 0x000000ffff007224 */ /* 0x000fd800078e00ff */
[----:B--2---:R-:W-:Y:S05]  /*00b0*/  @P0 BRA `(.L_x_2) ;  /* 0x0000000000fc0947 */ /* 0x004fea0003800000 */
[----:B------:R-:W0:Y:S01]  /*00c0*/  LDC.64 R2, c[0x0][0x380] ;  /* 0x0000e000ff027b82 */ /* 0x000e220000000a00 */
[----:B------:R-:W-:-:S04]  /*00d0*/  IMAD R7, R4, 0xc, RZ ;  /* 0x0000000c04077824 */ /* 0x000fc800078e02ff */
[C---:B------:R-:W-:Y:S01]  /*00e0*/  VIADD R4, R7.reuse, 0x1 ;  /* 0x0000000107047836 */ /* 0x040fe20000000000 */
[C---:B------:R-:W-:Y:S01]  /*00f0*/  ISETP.GE.U32.AND P2, PT, R7.reuse, UR8, PT ;  /* 0x0000000807007c0c */ /* 0x040fe2000bf46070 */
[----:B------:R-:W-:-:S03]  /*0100*/  VIADD R5, R7, 0x2 ;  /* 0x0000000207057836 */ /* 0x000fc60000000000 */
[----:B------:R-:W-:Y:S01]  /*0110*/  ISETP.GE.U32.AND P0, PT, R4, UR8, PT ;  /* 0x0000000804007c0c */ /* 0x000fe2000bf06070 */
[----:B------:R-:W-:Y:S01]  /*0120*/  VIADD R4, R7, 0x3 ;  /* 0x0000000307047836 */ /* 0x000fe20000000000 */
[----:B------:R-:W-:Y:S01]  /*0130*/  ISETP.GE.U32.AND P1, PT, R5, UR8, PT ;  /* 0x0000000805007c0c */ /* 0x000fe2000bf26070 */
[----:B------:R-:W-:Y:S01]  /*0140*/  VIADD R5, R7, 0x4 ;  /* 0x0000000407057836 */ /* 0x000fe20000000000 */
[----:B------:R-:W-:Y:S02]  /*0150*/  ISETP.GE.U32.AND.EX P2, PT, RZ, UR9, PT, P2 ;  /* 0x00000009ff007c0c */ /* 0x000fe4000bf46120 */
[----:B------:R-:W-:Y:S02]  /*0160*/  ISETP.GE.U32.AND.EX P0, PT, RZ, UR9, PT, P0 ;  /* 0x00000009ff007c0c */ /* 0x000fe4000bf06100 */
[----:B------:R-:W-:Y:S02]  /*0170*/  ISETP.GE.U32.AND.EX P1, PT, RZ, UR9, PT, P1 ;  /* 0x00000009ff007c0c */ /* 0x000fe4000bf26110 */
[----:B------:R-:W-:-:S02]  /*0180*/  ISETP.GE.U32.AND P5, PT, R4, UR8, PT ;  /* 0x0000000804007c0c */ /* 0x000fc4000bfa6070 */
[----:B------:R-:W-:Y:S01]  /*0190*/  ISETP.GE.U32.AND P3, PT, R5, UR8, PT ;  /* 0x0000000805007c0c */ /* 0x000fe2000bf66070 */
[----:B0-----:R-:W-:Y:S01]  /*01a0*/  IMAD.WIDE.U32 R8, R7, 0x4, R2 ;  /* 0x0000000407087825 */ /* 0x001fe200078e0002 */
[----:B------:R-:W-:-:S04]  /*01b0*/  ISETP.GE.U32.AND.EX P5, PT, RZ, UR9, PT, P5 ;  /* 0x00000009ff007c0c */ /* 0x000fc8000bfa6150 */
[----:B------:R-:W2:Y:S04]  /*01c0*/  @!P2 LDG.E R0, desc[UR6][R8.64] ;  /* 0x000000060800a981 */ /* 0x000ea8000c1e1900 */
[----:B------:R-:W2:Y:S01]  /*01d0*/  @!P0 LDG.E R11, desc[UR6][R8.64+0x4] ;  /* 0x00000406080b8981 */ /* 0x000ea2000c1e1900 */
[----:B------:R-:W-:-:S03]  /*01e0*/  ISETP.GE.U32.AND.EX P2, PT, RZ, UR9, PT, P3 ;  /* 0x00000009ff007c0c */ /* 0x000fc6000bf46130 */
[----:B------:R-:W3:Y:S01]  /*01f0*/  @!P1 LDG.E R13, desc[UR6][R8.64+0x8] ;  /* 0x00000806080d9981 */ /* 0x000ee2000c1e1900 */
[----:B------:R-:W-:-:S03]  /*0200*/  IMAD.WIDE.U32 R4, R5, 0x4, R2 ;  /* 0x0000000405047825 */ /* 0x000fc600078e0002 */
[----:B------:R0:W4:Y:S06]  /*0210*/  @!P5 LDG.E R15, desc[UR6][R8.64+0xc] ;  /* 0x00000c06080fd981 */ /* 0x00012c000c1e1900 */
[----:B------:R-:W5:Y:S01]  /*0220*/  @!P2 LDG.E R17, desc[UR6][R4.64] ;  /* 0x000000060411a981 */ /* 0x000f62000c1e1900 */
[C---:B------:R-:W-:Y:S02]  /*0230*/  VIADD R10, R7.reuse, 0x5 ;  /* 0x00000005070a7836 */ /* 0x040fe40000000000 */
[C---:B------:R-:W-:Y:S02]  /*0240*/  VIADD R12, R7.reuse, 0x6 ;  /* 0x00000006070c7836 */ /* 0x040fe40000000000 */
[C---:B0-----:R-:W-:Y:S01]  /*0250*/  VIADD R8, R7.reuse, 0x9 ;  /* 0x0000000907087836 */ /* 0x041fe20000000000 */
[----:B------:R-:W-:Y:S01]  /*0260*/  ISETP.GE.U32.AND P3, PT, R10, UR8, PT ;  /* 0x000000080a007c0c */ /* 0x000fe2000bf66070 */
[C---:B------:R-:W-:Y:S01]  /*0270*/  VIADD R10, R7.reuse, 0x7 ;  /* 0x00000007070a7836 */ /* 0x040fe20000000000 */
[----:B------:R-:W-:Y:S01]  /*0280*/  ISETP.GE.U32.AND P4, PT, R12, UR8, PT ;  /* 0x000000080c007c0c */ /* 0x000fe2000bf86070 */
[----:B------:R-:W-:-:S02]  /*0290*/  VIADD R9, R7, 0xa ;  /* 0x0000000a07097836 */ /* 0x000fc40000000000 */
[----:B--2---:R-:W-:Y:S01]  /*02a0*/  @!P0 IMAD.IADD R0, R0, 0x1, R11 ;  /* 0x0000000100008824 */ /* 0x004fe200078e020b */
[----:B------:R-:W-:Y:S01]  /*02b0*/  ISETP.GE.U32.AND.EX P0, PT, RZ, UR9, PT, P3 ;  /* 0x00000009ff007c0c */ /* 0x000fe2000bf06130 */
[----:B------:R-:W-:Y:S01]  /*02c0*/  VIADD R11, R7, 0x8 ;  /* 0x00000008070b7836 */ /* 0x000fe20000000000 */
[----:B------:R-:W-:Y:S01]  /*02d0*/  ISETP.GE.U32.AND P3, PT, R10, UR8, PT ;  /* 0x000000080a007c0c */ /* 0x000fe2000bf66070 */
[----:B---3--:R-:W-:Y:S01]  /*02e0*/  @!P1 IMAD.IADD R0, R0, 0x1, R13 ;  /* 0x0000000100009824 */ /* 0x008fe200078e020d */
[----:B------:R-:W-:Y:S02]  /*02f0*/  ISETP.GE.U32.AND.EX P1, PT, RZ, UR9, PT, P4 ;  /* 0x00000009ff007c0c */ /* 0x000fe4000bf26140 */
[----:B------:R-:W-:Y:S01]  /*0300*/  ISETP.GE.U32.AND P6, PT, R11, UR8, PT ;  /* 0x000000080b007c0c */ /* 0x000fe2000bfc6070 */
[----:B----4-:R-:W-:Y:S01]  /*0310*/  @!P5 IMAD.IADD R0, R0, 0x1, R15 ;  /* 0x000000010000d824 */ /* 0x010fe200078e020f */
[----:B------:R-:W-:Y:S02]  /*0320*/  ISETP.GE.U32.AND.EX P3, PT, RZ, UR9, PT, P3 ;  /* 0x00000009ff007c0c */ /* 0x000fe4000bf66130 */
[----:B------:R-:W-:-:S02]  /*0330*/  ISETP.GE.U32.AND P4, PT, R8, UR8, PT ;  /* 0x0000000808007c0c */ /* 0x000fc4000bf86070 */
[----:B------:R-:W-:Y:S02]  /*0340*/  ISETP.GE.U32.AND P5, PT, R9, UR8, PT ;  /* 0x0000000809007c0c */ /* 0x000fe4000bfa6070 */
[----:B------:R-:W-:Y:S01]  /*0350*/  ISETP.GE.U32.AND.EX P6, PT, RZ, UR9, PT, P6 ;  /* 0x00000009ff007c0c */ /* 0x000fe2000bfc6160 */
[----:B------:R-:W2:Y:S01]  /*0360*/  @!P0 LDG.E R9, desc[UR6][R4.64+0x4] ;  /* 0x0000040604098981 */ /* 0x000ea2000c1e1900 */
[----:B------:R-:W-:Y:S01]  /*0370*/  VIADD R8, R7, 0xb ;  /* 0x0000000b07087836 */ /* 0x000fe20000000000 */
[----:B------:R-:W-:Y:S01]  /*0380*/  ISETP.GE.U32.AND.EX P4, PT, RZ, UR9, PT, P4 ;  /* 0x00000009ff007c0c */ /* 0x000fe2000bf86140 */
[----:B-----5:R-:W-:Y:S01]  /*0390*/  @!P2 IMAD.IADD R0, R0, 0x1, R17 ;  /* 0x000000010000a824 */ /* 0x020fe200078e0211 */
[----:B------:R-:W3:Y:S01]  /*03a0*/  @!P1 LDG.E R7, desc[UR6][R4.64+0x8] ;  /* 0x0000080604079981 */ /* 0x000ee2000c1e1900 */
[----:B------:R-:W-:Y:S01]  /*03b0*/  IMAD.WIDE.U32 R2, R11, 0x4, R2 ;  /* 0x000000040b027825 */ /* 0x000fe200078e0002 */
[----:B------:R-:W-:Y:S02]  /*03c0*/  ISETP.GE.U32.AND P2, PT, R8, UR8, PT ;  /* 0x0000000808007c0c */ /* 0x000fe4000bf46070 */
[----:B------:R-:W-:Y:S01]  /*03d0*/  ISETP.GE.U32.AND.EX P5, PT, RZ, UR9, PT, P5 ;  /* 0x00000009ff007c0c */ /* 0x000fe2000bfa6150 */
[----:B------:R-:W4:Y:S01]  /*03e0*/  @!P3 LDG.E R11, desc[UR6][R4.64+0xc] ;  /* 0x00000c06040bb981 */ /* 0x000f22000c1e1900 */
[----:B------:R-:W-:-:S03]  /*03f0*/  ISETP.GE.U32.AND.EX P2, PT, RZ, UR9, PT, P2 ;  /* 0x00000009ff007c0c */ /* 0x000fc6000bf46120 */
[----:B------:R-:W5:Y:S04]  /*0400*/  @!P6 LDG.E R13, desc[UR6][R2.64] ;  /* 0x00000006020de981 */ /* 0x000f68000c1e1900 */
[----:B------:R-:W5:Y:S04]  /*0410*/  @!P4 LDG.E R15, desc[UR6][R2.64+0x4] ;  /* 0x00000406020fc981 */ /* 0x000f68000c1e1900 */
[----:B------:R-:W5:Y:S04]  /*0420*/  @!P5 LDG.E R17, desc[UR6][R2.64+0x8] ;  /* 0x000008060211d981 */ /* 0x000f68000c1e1900 */
[----:B------:R-:W5:Y:S01]  /*0430*/  @!P2 LDG.E R19, desc[UR6][R2.64+0xc] ;  /* 0x00000c060213a981 */ /* 0x000f62000c1e1900 */
[----:B--2---:R-:W-:-:S04]  /*0440*/  @!P0 IMAD.IADD R0, R0, 0x1, R9 ;  /* 0x0000000100008824 */ /* 0x004fc800078e0209 */
[----:B---3--:R-:W-:-:S04]  /*0450*/  @!P1 IMAD.IADD R0, R0, 0x1, R7 ;  /* 0x0000000100009824 */ /* 0x008fc800078e0207 */
[----:B----4-:R-:W-:-:S04]  /*0460*/  @!P3 IMAD.IADD R0, R0, 0x1, R11 ;  /* 0x000000010000b824 */ /* 0x010fc800078e020b */
[----:B-----5:R-:W-:-:S04]  /*0470*/  @!P6 IMAD.IADD R0, R0, 0x1, R13 ;  /* 0x000000010000e824 */ /* 0x020fc800078e020d */
[----:B------:R-:W-:-:S04]  /*0480*/  @!P4 IMAD.IADD R0, R0, 0x1, R15 ;  /* 0x000000010000c824 */ /* 0x000fc800078e020f */
[----:B------:R-:W-:-:S04]  /*0490*/  @!P5 IMAD.IADD R0, R0, 0x1, R17 ;  /* 0x000000010000d824 */ /* 0x000fc800078e0211 */
[----:B------:R-:W-:-:S07]  /*04a0*/  @!P2 IMAD.IADD R0, R0, 0x1, R19 ;  /* 0x000000010000a824 */ /* 0x000fce00078e0213 */
.L_x_2:
[----:B------:R-:W-:Y:S05]  /*04b0*/  BSYNC.RECONVERGENT B0 ;  /* 0x0000000000007941 */ /* 0x000fea0003800200 */
.L_x_1:
[----:B------:R-:W0:Y:S01]  /*04c0*/  S2UR UR5, SR_CgaCtaId ;  /* 0x00000000000579c3 */ /* 0x000e220000008800 */
[----:B------:R-:W-:Y:S01]  /*04d0*/  UMOV UR4, 0x400 ;  /* 0x0000040000047882 */ /* 0x000fe20000000000 */
[C---:B------:R-:W-:Y:S02]  /*04e0*/  ISETP.GT.U32.AND P0, PT, R6.reuse, 0xff, PT ;  /* 0x000000ff0600780c */ /* 0x040fe40003f04070 */
[----:B------:R-:W-:Y:S01]  /*04f0*/  ISETP.GT.U32.AND P1, PT, R6, 0x7f, PT ;  /* 0x0000007f0600780c */ /* 0x000fe20003f24070 */
[----:B0-----:R-:W-:-:S06]  /*0500*/  ULEA UR4, UR5, UR4, 0x18 ;  /* 0x0000000405047291 */ /* 0x001fcc000f8ec0ff */
[----:B------:R-:W-:-:S05]  /*0510*/  LEA R3, R6, UR4, 0x2 ;  /* 0x0000000406037c11 */ /* 0x000fca000f8e10ff */
[----:B------:R-:W-:Y:S01]  /*0520*/  STS [R3], R0 ;  /* 0x0000000003007388 */ /* 0x000fe20000000800 */
[----:B------:R-:W-:Y:S06]  /*0530*/  BAR.SYNC.DEFER_BLOCKING 0x0 ;  /* 0x0000000000007b1d */ /* 0x000fec0000010000 */
[----:B------:R-:W-:Y:S04]  /*0540*/  @!P0 LDS R2, [R3+0x400] ;  /* 0x0004000003028984 */ /* 0x000fe80000000800 */
[----:B------:R-:W0:Y:S02]  /*0550*/  @!P0 LDS R5, [R3] ;  /* 0x0000000003058984 */ /* 0x000e240000000800 */
[----:B0-----:R-:W-:-:S05]  /*0560*/  @!P0 IMAD.IADD R2, R2, 0x1, R5 ;  /* 0x0000000102028824 */ /* 0x001fca00078e0205 */
[----:B------:R-:W-:Y:S01]  /*0570*/  @!P0 STS [R3], R2 ;  /* 0x0000000203008388 */ /* 0x000fe20000000800 */
[----:B------:R-:W-:Y:S01]  /*0580*/  BAR.SYNC.DEFER_BLOCKING 0x0 ;  /* 0x0000000000007b1d */ /* 0x000fe20000010000 */
[----:B------:R-:W-:-:S05]  /*0590*/  ISETP.GT.U32.AND P0, PT, R6, 0x3f, PT ;  /* 0x0000003f0600780c */ /* 0x000fca0003f04070 */
        /* <DEDUP_REMOVED lines=9> */
[----:B------:R0:W-:Y:S01]  /*0630*/  @!P0 STS [R3], R0 ;  /* 0x0000000003008388 */ /* 0x0001e20000000800 */
[----:B------:R-:W-:Y:S06]  /*0640*/  BAR.SYNC.DEFER_BLOCKING 0x0 ;  /* 0x0000000000007b1d */ /* 0x000fec0000010000 */
[----:B------:R-:W-:Y:S05]  /*0650*/  @P1 EXIT ;  /* 0x000000000000194d */ /* 0x000fea0003800000 */
[----:B0-----:R-:W-:Y:S01]  /*0660*/  LDS R0, [R3] ;  /* 0x0000000003007984 */ /* 0x001fe20000000800 */
[----:B------:R-:W-:-:S03]  /*0670*/  ISETP.NE.AND P0, PT, R6, RZ, PT ;  /* 0x000000ff0600720c */ /* 0x000fc60003f05270 */
[----:B------:R-:W0:Y:S02]  /*0680*/  LDS R5, [R3+0x80] ;  /* 0x0000800003057984 */ /* 0x000e240000000800 */
[----:B0-----:R-:W-:-:S04]  /*0690*/  IMAD.IADD R0, R0, 0x1, R5 ;  /* 0x0000000100007824 */ /* 0x001fc800078e0205 */
[----:B------:R-:W0:Y:S02]  /*06a0*/  REDUX.SUM.S32 UR4, R0 ;  /* 0x00000000000473c4 */ /* 0x000e24000000c200 */
[----:B0-----:R-:W-:Y:S02]  /*06b0*/  IMAD.U32 R5, RZ, RZ, UR4 ;  /* 0x00000004ff057e24 */ /* 0x001fe4000f8e00ff */
[----:B------:R-:W-:Y:S05]  /*06c0*/  @P0 EXIT ;  /* 0x000000000000094d */ /* 0x000fea0003800000 */
[----:B------:R-:W0:Y:S02]  /*06d0*/  LDC.64 R2, c[0x0][0x388] ;  /* 0x0000e200ff027b82 */ /* 0x000e240000000a00 */
[----:B0-----:R-:W-:Y:S01]  /*06e0*/  REDG.E.ADD.STRONG.GPU desc[UR6][R2.64], R5 ;  /* 0x000000050200798e */ /* 0x001fe2000c12e106 */
[----:B------:R-:W-:Y:S05]  /*06f0*/  EXIT ;  /* 0x000000000000794d */ /* 0x000fea0003800000 */
.L_x_3:
        /* <DEDUP_REMOVED lines=16> */
.L_x_6:


//--------------------- .text._Z12warmupKernelv   --------------------------
	.section	.text._Z12warmupKernelv,"ax",@progbits
	.align	128
        .global         _Z12warmupKernelv
        .type           _Z12warmupKernelv,@function
        .size           _Z12warmupKernelv,(.L_x_7 - _Z12warmupKernelv)
        .other          _Z12warmupKernelv,@"STO_CUDA_ENTRY STV_DEFAULT"
_Z12warmupKernelv:
.text._Z12warmupKernelv:
[----:B------:R-:W-:Y:S01]  /*0000*/  LDC R1, c[0x0][0x37c] ;  /* 0x0000df00ff017b82 */ /* 0x000fe20000000800 */
[----:B------:R-:W-:Y:S05]  /*0010*/  EXIT ;  /* 0x000000000000794d */ /* 0x000fea0003800000 */
.L_x_4:
        /* <DEDUP_REMOVED lines=14> */
.L_x_7:


//--------------------- .nv.shared.reserved.0     --------------------------
	.section	.nv.shared.reserved.0,"aw",@nobits
	.weak		__nv_reservedSMEM_offset_0_alias
	.size		__nv_reservedSMEM_offset_0_alias, 0, 64
	.other		__nv_reservedSMEM_offset_0_alias,@"STO_CUDA_RESERVED_SHARED STV_DEFAULT"
__nv_reservedSMEM_offset_0_alias:
	.zero		0
	.zero		64


//--------------------- .nv.global                --------------------------
	.section	.nv.global,"aw",@nobits
.nv.global:
	.type		_ZN34_INTERNAL_8bfb022b_4_k_cu_dedbea566thrust24THRUST_300001_SM_1000_NS12placeholders2_5E,@object
	.size		_ZN34_INTERNAL_8bfb022b_4_k_cu_dedbea566thrust24THRUST_300001_SM_1000_NS12placeholders2_5E,(_ZN34_INTERNAL_8bfb022b_4_k_cu_dedbea564cuda3std3__45__cpo6cbeginE - _ZN34_INTERNAL_8bfb022b_4_k_cu_dedbea566thrust24THRUST_300001_SM_1000_NS12placeholders2_5E)
_ZN34_INTERNAL_8bfb022b_4_k_cu_dedbea566thrust24THRUST_300001_SM_1000_NS12placeholders2_5E:
	.zero		1
	.type		_ZN34_INTERNAL_8bfb022b_4_k_cu_dedbea564cuda3std3__45__cpo6cbeginE,@object
	.size		_ZN34_INTERNAL_8bfb022b_4_k_cu_dedbea564cuda3std3__45__cpo6cbeginE,(_ZN34_INTERNAL_8bfb022b_4_k_cu_dedbea564cuda3std6ranges3__45__cpo6cbeginE - _ZN34_INTERNAL_8bfb022b_4_k_cu_dedbea564cuda3std3__45__cpo6cbeginE)
_ZN34_INTERNAL_8bfb022b_4_k_cu_dedbea564cuda3std3__45__cpo6cbeginE:
	.zero		1
	.type		_ZN34_INTERNAL_8bfb022b_4_k_cu_dedbea564cuda3std6ranges3__45__cpo6cbeginE,@object
	.size		_ZN34_INTERNAL_8bfb022b_4_k_cu_dedbea564cuda3std6ranges3__45__cpo6cbeginE,(_ZN34_INTERNAL_8bfb022b_4_k_cu_dedbea564cuda3std3__48in_placeE - _ZN34_INTERNAL_8bfb022b_4_k_cu_dedbea564cuda3std6ranges3__45__cpo6cbeginE)
_ZN34_INTERNAL_8bfb022b_4_k_cu_dedbea564cuda3std6ranges3__45__cpo6cbeginE:
	.zero		1
	.type		_ZN34_INTERNAL_8bfb022b_4_k_cu_dedbea564cuda3std3__48in_placeE,@object
	.size		_ZN34_INTERNAL_8bfb022b_4_k_cu_dedbea564cuda3std3__48in_placeE,(_ZN34_INTERNAL_8bfb022b_4_k_cu_dedbea564cuda3std6ranges3__45__cpo4sizeE - _ZN34_INTERNAL_8bfb022b_4_k_cu_dedbea564cuda3std3__48in_placeE)
_ZN34_INTERNAL_8bfb022b_4_k_cu_dedbea564cuda3std3__48in_placeE:
	.zero		1
	.type		_ZN34_INTERNAL_8bfb022b_4_k_cu_dedbea564cuda3std6ranges3__45__cpo4sizeE,@object
	.size		_ZN34_INTERNAL_8bfb022b_4_k_cu_dedbea564cuda3std6ranges3__45__cpo4sizeE,(_ZN34_INTERNAL_8bfb022b_4_k_cu_dedbea566thrust24THRUST_300001_SM_1000_NS12placeholders2_9E - _ZN34_INTERNAL_8bfb022b_4_k_cu_dedbea564cuda3std6ranges3__45__cpo4sizeE)
_ZN34_INTERNAL_8bfb022b_4_k_cu_dedbea564cuda3std6ranges3__45__cpo4sizeE:
	.zero		1
	.type		_ZN34_INTERNAL_8bfb022b_4_k_cu_dedbea566thrust24THRUST_300001_SM_1000_NS12placeholders2_9E,@object
	.size		_ZN34_INTERNAL_8bfb022b_4_k_cu_dedbea566thrust24THRUST_300001_SM_1000_NS12placeholders2_9E,(_ZN34_INTERNAL_8bfb022b_4_k_cu_dedbea564cuda3std3__45__cpo7crbeginE - _ZN34_INTERNAL_8bfb022b_4_k_cu_dedbea566thrust24THRUST_300001_SM_1000_NS12placeholders2_9E)
_ZN34_INTERNAL_8bfb022b_4_k_cu_dedbea566thrust24THRUST_300001_SM_1000_NS12placeholders2_9E:
	.zero		1
	.type		_ZN34_INTERNAL_8bfb022b_4_k_cu_dedbea564cuda3std3__45__cpo7crbeginE,@object
	.size		_ZN34_INTERNAL_8bfb022b_4_k_cu_dedbea564cuda3std3__45__cpo7crbeginE,(_ZN34_INTERNAL_8bfb022b_4_k_cu_dedbea564cuda3std6ranges3__45__cpo4nextE - _ZN34_INTERNAL_8bfb022b_4_k_cu_dedbea564cuda3std3__45__cpo7crbeginE)
_ZN34_INTERNAL_8bfb022b_4_k_cu_dedbea564cuda3std3__45__cpo7crbeginE:
	.zero		1
	.type		_ZN34_INTERNAL_8bfb022b_4_k_cu_dedbea564cuda3std6ranges3__45__cpo4nextE,@object
	.size		_ZN34_INTERNAL_8bfb022b_4_k_cu_dedbea564cuda3std6ranges3__45__cpo4nextE,(_ZN34_INTERNAL_8bfb022b_4_k_cu_dedbea564cuda3std6ranges3__45__cpo4swapE - _ZN34_INTERNAL_8bfb022b_4_k_cu_dedbea564cuda3std6ranges3__45__cpo4nextE)
_ZN34_INTERNAL_8bfb022b_4_k_cu_dedbea564cuda3std6ranges3__45__cpo4nextE:
	.zero		1
	.type		_ZN34_INTERNAL_8bfb022b_4_k_cu_dedbea564cuda3std6ranges3__45__cpo4swapE,@object
	.size		_ZN34_INTERNAL_8bfb022b_4_k_cu_dedbea564cuda3std6ranges3__45__cpo4swapE,(_ZN34_INTERNAL_8bfb022b_4_k_cu_dedbea566thrust24THRUST_300001_SM_1000_NS12placeholders2_1E - _ZN34_INTERNAL_8bfb022b_4_k_cu_dedbea564cuda3std6ranges3__45__cpo4swapE)
_ZN34_INTERNAL_8bfb022b_4_k_cu_dedbea564cuda3std6ranges3__45__cpo4swapE:
	.zero		1
	.type		_ZN34_INTERNAL_8bfb022b_4_k_cu_dedbea566thrust24THRUST_300001_SM_1000_NS12placeholders2_1E,@object
	.size		_ZN34_INTERNAL_8bfb022b_4_k_cu_dedbea566thrust24THRUST_300001_SM_1000_NS12placeholders2_1E,(_ZN34_INTERNAL_8bfb022b_4_k_cu_dedbea566thrust24THRUST_300001_SM_1000_NS12placeholders2_3E - _ZN34_INTERNAL_8bfb022b_4_k_cu_dedbea566thrust24THRUST_300001_SM_1000_NS12placeholders2_1E)
_ZN34_INTERNAL_8bfb022b_4_k_cu_dedbea566thrust24THRUST_300001_SM_1000_NS12placeholders2_1E:
	.zero		1
	.type		_ZN34_INTERNAL_8bfb022b_4_k_cu_dedbea566thrust24THRUST_300001_SM_1000_NS12placeholders2_3E,@object
	.size		_ZN34_INTERNAL_8bfb022b_4_k_cu_dedbea566thrust24THRUST_300001_SM_1000_NS12placeholders2_3E,(_ZN34_INTERNAL_8bfb022b_4_k_cu_dedbea564cuda3std3__45__cpo5beginE - _ZN34_INTERNAL_8bfb022b_4_k_cu_dedbea566thrust24THRUST_300001_SM_1000_NS12placeholders2_3E)
_ZN34_INTERNAL_8bfb022b_4_k_cu_dedbea566thrust24THRUST_300001_SM_1000_NS12placeholders2_3E:
	.zero		1
	.type		_ZN34_INTERNAL_8bfb022b_4_k_cu_dedbea564cuda3std3__45__cpo5beginE,@object
	.size		_ZN34_INTERNAL_8bfb022b_4_k_cu_dedbea564cuda3std3__45__cpo5beginE,(_ZN34_INTERNAL_8bfb022b_4_k_cu_dedbea564cuda3std6ranges3__45__cpo5beginE - _ZN34_INTERNAL_8bfb022b_4_k_cu_dedbea564cuda3std3__45__cpo5beginE)
_ZN34_INTERNAL_8bfb022b_4_k_cu_dedbea564cuda3std3__45__cpo5beginE:
	.zero		1
	.type		_ZN34_INTERNAL_8bfb022b_4_k_cu_dedbea564cuda3std6ranges3__45__cpo5beginE,@object
	.size		_ZN34_INTERNAL_8bfb022b_4_k_cu_dedbea564cuda3std6ranges3__45__cpo5beginE,(_ZN34_INTERNAL_8bfb022b_4_k_cu_dedbea564cuda3std3__436_GLOBAL__N__8bfb022b_4_k_cu_dedbea566ignoreE - _ZN34_INTERNAL_8bfb022b_4_k_cu_dedbea564cuda3std6ranges3__45__cpo5beginE)
_ZN34_INTERNAL_8bfb022b_4_k_cu_dedbea564cuda3std6ranges3__45__cpo5beginE:
	.zero		1
	.type		_ZN34_INTERNAL_8bfb022b_4_k_cu_dedbea564cuda3std3__436_GLOBAL__N__8bfb022b_4_k_cu_dedbea566ignoreE,@object
	.size		_ZN34_INTERNAL_8bfb022b_4_k_cu_dedbea564cuda3std3__436_GLOBAL__N__8bfb022b_4_k_cu_dedbea566ignoreE,(_ZN34_INTERNAL_8bfb022b_4_k_cu_dedbea564cuda3std6ranges3__45__cpo4dataE - _ZN34_INTERNAL_8bfb022b_4_k_cu_dedbea564cuda3std3__436_GLOBAL__N__8bfb022b_4_k_cu_dedbea566ignoreE)
_ZN34_INTERNAL_8bfb022b_4_k_cu_dedbea564cuda3std3__436_GLOBAL__N__8bfb022b_4_k_cu_dedbea566ignoreE:
	.zero		1
	.type		_ZN34_INTERNAL_8bfb022b_4_k_cu_dedbea564cuda3std6ranges3__45__cpo4dataE,@object
	.size		_ZN34_INTERNAL_8bfb022b_4_k_cu_dedbea564cuda3std6ranges3__45__cpo4dataE,(_ZN34_INTERNAL_8bfb022b_4_k_cu_dedbea566thrust24THRUST_300001_SM_1000_NS12placeholders2_7E - _ZN34_INTERNAL_8bfb022b_4_k_cu_dedbea564cuda3std6ranges3__45__cpo4dataE)
_ZN34_INTERNAL_8bfb022b_4_k_cu_dedbea564cuda3std6ranges3__45__cpo4dataE:
	.zero		1
	.type		_ZN34_INTERNAL_8bfb022b_4_k_cu_dedbea566thrust24THRUST_300001_SM_1000_NS12placeholders2_7E,@object
	.size		_ZN34_INTERNAL_8bfb022b_4_k_cu_dedbea566thrust24THRUST_300001_SM_1000_NS12placeholders2_7E,(_ZN34_INTERNAL_8bfb022b_4_k_cu_dedbea564cuda3std3__45__cpo6rbeginE - _ZN34_INTERNAL_8bfb022b_4_k_cu_dedbea566thrust24THRUST_300001_SM_1000_NS12placeholders2_7E)
_ZN34_INTERNAL_8bfb022b_4_k_cu_dedbea566thrust24THRUST_300001_SM_1000_NS12placeholders2_7E:
	.zero		1
	.type		_ZN34_INTERNAL_8bfb022b_4_k_cu_dedbea564cuda3std3__45__cpo6rbeginE,@object
	.size		_ZN34_INTERNAL_8bfb022b_4_k_cu_dedbea564cuda3std3__45__cpo6rbeginE,(_ZN34_INTERNAL_8bfb022b_4_k_cu_dedbea564cuda3std6ranges3__45__cpo7advanceE - _ZN34_INTERNAL_8bfb022b_4_k_cu_dedbea564cuda3std3__45__cpo6rbeginE)
_ZN34_INTERNAL_8bfb022b_4_k_cu_dedbea564cuda3std3__45__cpo6rbeginE:
	.zero		1
	.type		_ZN34_INTERNAL_8bfb022b_4_k_cu_dedbea564cuda3std6ranges3__45__cpo7advanceE,@object
	.size		_ZN34_INTERNAL_8bfb022b_4_k_cu_dedbea564cuda3std6ranges3__45__cpo7advanceE,(_ZN34_INTERNAL_8bfb022b_4_k_cu_dedbea564cuda3std3__47nulloptE - _ZN34_INTERNAL_8bfb022b_4_k_cu_dedbea564cuda3std6ranges3__45__cpo7advanceE)
_ZN34_INTERNAL_8bfb022b_4_k_cu_dedbea564cuda3std6ranges3__45__cpo7advanceE:
	.zero		1
	.type		_ZN34_INTERNAL_8bfb022b_4_k_cu_dedbea564cuda3std3__47nulloptE,@object
	.size		_ZN34_INTERNAL_8bfb022b_4_k_cu_dedbea564cuda3std3__47nulloptE,(_ZN34_INTERNAL_8bfb022b_4_k_cu_dedbea564cuda3std6ranges3__45__cpo8distanceE - _ZN34_INTERNAL_8bfb022b_4_k_cu_dedbea564cuda3std3__47nulloptE)
_ZN34_INTERNAL_8bfb022b_4_k_cu_dedbea564cuda3std3__47nulloptE:
	.zero		1
	.type		_ZN34_INTERNAL_8bfb022b_4_k_cu_dedbea564cuda3std6ranges3__45__cpo8distanceE,@object
	.size		_ZN34_INTERNAL_8bfb022b_4_k_cu_dedbea564cuda3std6ranges3__45__cpo8distanceE,(_ZN34_INTERNAL_8bfb022b_4_k_cu_dedbea566thrust24THRUST_300001_SM_1000_NS12placeholders2_6E - _ZN34_INTERNAL_8bfb022b_4_k_cu_dedbea564cuda3std6ranges3__45__cpo8distanceE)
_ZN34_INTERNAL_8bfb022b_4_k_cu_dedbea564cuda3std6ranges3__45__cpo8distanceE:
	.zero		1
	.type		_ZN34_INTERNAL_8bfb022b_4_k_cu_dedbea566thrust24THRUST_300001_SM_1000_NS12placeholders2_6E,@object
	.size		_ZN34_INTERNAL_8bfb022b_4_k_cu_dedbea566thrust24THRUST_300001_SM_1000_NS12placeholders2_6E,(_ZN34_INTERNAL_8bfb022b_4_k_cu_dedbea564cuda3std3__45__cpo4cendE - _ZN34_INTERNAL_8bfb022b_4_k_cu_dedbea566thrust24THRUST_300001_SM_1000_NS12placeholders2_6E)
_ZN34_INTERNAL_8bfb022b_4_k_cu_dedbea566thrust24THRUST_300001_SM_1000_NS12placeholders2_6E:
	.zero		1
	.type		_ZN34_INTERNAL_8bfb022b_4_k_cu_dedbea564cuda3std3__45__cpo4cendE,@object
	.size		_ZN34_INTERNAL_8bfb022b_4_k_cu_dedbea564cuda3std3__45__cpo4cendE,(_ZN34_INTERNAL_8bfb022b_4_k_cu_dedbea564cuda3std6ranges3__45__cpo4cendE - _ZN34_INTERNAL_8bfb022b_4_k_cu_dedbea564cuda3std3__45__cpo4cendE)
_ZN34_INTERNAL_8bfb022b_4_k_cu_dedbea564cuda3std3__45__cpo4cendE:
	.zero		1
	.type		_ZN34_INTERNAL_8bfb022b_4_k_cu_dedbea564cuda3std6ranges3__45__cpo4cendE,@object
	.size		_ZN34_INTERNAL_8bfb022b_4_k_cu_dedbea564cuda3std6ranges3__45__cpo4cendE,(_ZN34_INTERNAL_8bfb022b_4_k_cu_dedbea564cuda3std3__420unreachable_sentinelE - _ZN34_INTERNAL_8bfb022b_4_k_cu_dedbea564cuda3std6ranges3__45__cpo4cendE)
_ZN34_INTERNAL_8bfb022b_4_k_cu_dedbea564cuda3std6ranges3__45__cpo4cendE:
	.zero		1
	.type		_ZN34_INTERNAL_8bfb022b_4_k_cu_dedbea564cuda3std3__420unreachable_sentinelE,@object
	.size		_ZN34_INTERNAL_8bfb022b_4_k_cu_dedbea564cuda3std3__420unreachable_sentinelE,(_ZN34_INTERNAL_8bfb022b_4_k_cu_dedbea564cuda3std6ranges3__45__cpo5ssizeE - _ZN34_INTERNAL_8bfb022b_4_k_cu_dedbea564cuda3std3__420unreachable_sentinelE)
_ZN34_INTERNAL_8bfb022b_4_k_cu_dedbea564cuda3std3__420unreachable_sentinelE:
	.zero		1
	.type		_ZN34_INTERNAL_8bfb022b_4_k_cu_dedbea564cuda3std6ranges3__45__cpo5ssizeE,@object
	.size		_ZN34_INTERNAL_8bfb022b_4_k_cu_dedbea564cuda3std6ranges3__45__cpo5ssizeE,(_ZN34_INTERNAL_8bfb022b_4_k_cu_dedbea566thrust24THRUST_300001_SM_1000_NS12placeholders3_10E - _ZN34_INTERNAL_8bfb022b_4_k_cu_dedbea564cuda3std6ranges3__45__cpo5ssizeE)
_ZN34_INTERNAL_8bfb022b_4_k_cu_dedbea564cuda3std6ranges3__45__cpo5ssizeE:
	.zero		1
	.type		_ZN34_INTERNAL_8bfb022b_4_k_cu_dedbea566thrust24THRUST_300001_SM_1000_NS12placeholders3_10E,@object
	.size		_ZN34_INTERNAL_8bfb022b_4_k_cu_dedbea566thrust24THRUST_300001_SM_1000_NS12placeholders3_10E,(_ZN34_INTERNAL_8bfb022b_4_k_cu_dedbea564cuda3std3__45__cpo5crendE - _ZN34_INTERNAL_8bfb022b_4_k_cu_dedbea566thrust24THRUST_300001_SM_1000_NS12placeholders3_10E)
_ZN34_INTERNAL_8bfb022b_4_k_cu_dedbea566thrust24THRUST_300001_SM_1000_NS12placeholders3_10E:
	.zero		1
	.type		_ZN34_INTERNAL_8bfb022b_4_k_cu_dedbea564cuda3std3__45__cpo5crendE,@object
	.size		_ZN34_INTERNAL_8bfb022b_4_k_cu_dedbea564cuda3std3__45__cpo5crendE,(_ZN34_INTERNAL_8bfb022b_4_k_cu_dedbea564cuda3std6ranges3__45__cpo4prevE - _ZN34_INTERNAL_8bfb022b_4_k_cu_dedbea564cuda3std3__45__cpo5crendE)
_ZN34_INTERNAL_8bfb022b_4_k_cu_dedbea564cuda3std3__45__cpo5crendE:
	.zero		1
	.type		_ZN34_INTERNAL_8bfb022b_4_k_cu_dedbea564cuda3std6ranges3__45__cpo4prevE,@object
	.size		_ZN34_INTERNAL_8bfb022b_4_k_cu_dedbea564cuda3std6ranges3__45__cpo4prevE,(_ZN34_INTERNAL_8bfb022b_4_k_cu_dedbea564cuda3std6ranges3__45__cpo9iter_moveE - _ZN34_INTERNAL_8bfb022b_4_k_cu_dedbea564cuda3std6ranges3__45__cpo4prevE)
_ZN34_INTERNAL_8bfb022b_4_k_cu_dedbea564cuda3std6ranges3__45__cpo4prevE:
	.zero		1
	.type		_ZN34_INTERNAL_8bfb022b_4_k_cu_dedbea564cuda3std6ranges3__45__cpo9iter_moveE,@object
	.size		_ZN34_INTERNAL_8bfb022b_4_k_cu_dedbea564cuda3std6ranges3__45__cpo9iter_moveE,(_ZN34_INTERNAL_8bfb022b_4_k_cu_dedbea566thrust24THRUST_300001_SM_1000_NS12placeholders2_2E - _ZN34_INTERNAL_8bfb022b_4_k_cu_dedbea564cuda3std6ranges3__45__cpo9iter_moveE)
_ZN34_INTERNAL_8bfb022b_4_k_cu_dedbea564cuda3std6ranges3__45__cpo9iter_moveE:
	.zero		1
	.type		_ZN34_INTERNAL_8bfb022b_4_k_cu_dedbea566thrust24THRUST_300001_SM_1000_NS12placeholders2_2E,@object
	.size		_ZN34_INTERNAL_8bfb022b_4_k_cu_dedbea566thrust24THRUST_300001_SM_1000_NS12placeholders2_2E,(_ZN34_INTERNAL_8bfb022b_4_k_cu_dedbea566thrust24THRUST_300001_SM_1000_NS12placeholders2_4E - _ZN34_INTERNAL_8bfb022b_4_k_cu_dedbea566thrust24THRUST_300001_SM_1000_NS12placeholders2_2E)
_ZN34_INTERNAL_8bfb022b_4_k_cu_dedbea566thrust24THRUST_300001_SM_1000_NS12placeholders2_2E:
	.zero		1
	.type		_ZN34_INTERNAL_8bfb022b_4_k_cu_dedbea566thrust24THRUST_300001_SM_1000_NS12placeholders2_4E,@object
	.size		_ZN34_INTERNAL_8bfb022b_4_k_cu_dedbea566thrust24THRUST_300001_SM_1000_NS12placeholders2_4E,(_ZN34_INTERNAL_8bfb022b_4_k_cu_dedbea564cuda3std3__45__cpo3endE - _ZN34_INTERNAL_8bfb022b_4_k_cu_dedbea566thrust24THRUST_300001_SM_1000_NS12placeholders2_4E)
_ZN34_INTERNAL_8bfb022b_4_k_cu_dedbea566thrust24THRUST_300001_SM_1000_NS12placeholders2_4E:
	.zero		1
	.type		_ZN34_INTERNAL_8bfb022b_4_k_cu_dedbea564cuda3std3__45__cpo3endE,@object
	.size		_ZN34_INTERNAL_8bfb022b_4_k_cu_dedbea564cuda3std3__45__cpo3endE,(_ZN34_INTERNAL_8bfb022b_4_k_cu_dedbea564cuda3std6ranges3__45__cpo3endE - _ZN34_INTERNAL_8bfb022b_4_k_cu_dedbea564cuda3std3__45__cpo3endE)
_ZN34_INTERNAL_8bfb022b_4_k_cu_dedbea564cuda3std3__45__cpo3endE:
	.zero		1
	.type		_ZN34_INTERNAL_8bfb022b_4_k_cu_dedbea564cuda3std6ranges3__45__cpo3endE,@object
	.size		_ZN34_INTERNAL_8bfb022b_4_k_cu_dedbea564cuda3std6ranges3__45__cpo3endE,(_ZN34_INTERNAL_8bfb022b_4_k_cu_dedbea564cuda3std3__419piecewise_constructE - _ZN34_INTERNAL_8bfb022b_4_k_cu_dedbea564cuda3std6ranges3__45__cpo3endE)
_ZN34_INTERNAL_8bfb022b_4_k_cu_dedbea564cuda3std6ranges3__45__cpo3endE:
	.zero		1
	.type		_ZN34_INTERNAL_8bfb022b_4_k_cu_dedbea564cuda3std3__419piecewise_constructE,@object
	.size		_ZN34_INTERNAL_8bfb022b_4_k_cu_dedbea564cuda3std3__419piecewise_constructE,(_ZN34_INTERNAL_8bfb022b_4_k_cu_dedbea564cuda3std6ranges3__45__cpo5cdataE - _ZN34_INTERNAL_8bfb022b_4_k_cu_dedbea564cuda3std3__419piecewise_constructE)
_ZN34_INTERNAL_8bfb022b_4_k_cu_dedbea564cuda3std3__419piecewise_constructE:
	.zero		1
	.type		_ZN34_INTERNAL_8bfb022b_4_k_cu_dedbea564cuda3std6ranges3__45__cpo5cdataE,@object
	.size		_ZN34_INTERNAL_8bfb022b_4_k_cu_dedbea564cuda3std6ranges3__45__cpo5cdataE,(_ZN34_INTERNAL_8bfb022b_4_k_cu_dedbea566thrust24THRUST_300001_SM_1000_NS12placeholders2_8E - _ZN34_INTERNAL_8bfb022b_4_k_cu_dedbea564cuda3std6ranges3__45__cpo5cdataE)
_ZN34_INTERNAL_8bfb022b_4_k_cu_dedbea564cuda3std6ranges3__45__cpo5cdataE:
	.zero		1
	.type		_ZN34_INTERNAL_8bfb022b_4_k_cu_dedbea566thrust24THRUST_300001_SM_1000_NS12placeholders2_8E,@object
	.size		_ZN34_INTERNAL_8bfb022b_4_k_cu_dedbea566thrust24THRUST_300001_SM_1000_NS12placeholders2_8E,(_ZN34_INTERNAL_8bfb022b_4_k_cu_dedbea564cuda3std3__45__cpo4rendE - _ZN34_INTERNAL_8bfb022b_4_k_cu_dedbea566thrust24THRUST_300001_SM_1000_NS12placeholders2_8E)
_ZN34_INTERNAL_8bfb022b_4_k_cu_dedbea566thrust24THRUST_300001_SM_1000_NS12placeholders2_8E:
	.zero		1
	.type		_ZN34_INTERNAL_8bfb022b_4_k_cu_dedbea564cuda3std3__45__cpo4rendE,@object
	.size		_ZN34_INTERNAL_8bfb022b_4_k_cu_dedbea564cuda3std3__45__cpo4rendE,(_ZN34_INTERNAL_8bfb022b_4_k_cu_dedbea564cuda3std6ranges3__45__cpo9iter_swapE - _ZN34_INTERNAL_8bfb022b_4_k_cu_dedbea564cuda3std3__45__cpo4rendE)
_ZN34_INTERNAL_8bfb022b_4_k_cu_dedbea564cuda3std3__45__cpo4rendE:
	.zero		1
	.type		_ZN34_INTERNAL_8bfb022b_4_k_cu_dedbea564cuda3std6ranges3__45__cpo9iter_swapE,@object
	.size		_ZN34_INTERNAL_8bfb022b_4_k_cu_dedbea564cuda3std6ranges3__45__cpo9iter_swapE,(_ZN34_INTERNAL_8bfb022b_4_k_cu_dedbea564cuda3std3__48unexpectE - _ZN34_INTERNAL_8bfb022b_4_k_cu_dedbea564cuda3std6ranges3__45__cpo9iter_swapE)
_ZN34_INTERNAL_8bfb022b_4_k_cu_dedbea564cuda3std6ranges3__45__cpo9iter_swapE:
	.zero		1
	.type		_ZN34_INTERNAL_8bfb022b_4_k_cu_dedbea564cuda3std3__48unexpectE,@object
	.size		_ZN34_INTERNAL_8bfb022b_4_k_cu_dedbea564cuda3std3__48unexpectE,(_ZN34_INTERNAL_8bfb022b_4_k_cu_dedbea566thrust24THRUST_300001_SM_1000_NS6system6detail10sequential3seqE - _ZN34_INTERNAL_8bfb022b_4_k_cu_dedbea564cuda3std3__48unexpectE)
_ZN34_INTERNAL_8bfb022b_4_k_cu_dedbea564cuda3std3__48unexpectE:
	.zero		1
	.type		_ZN34_INTERNAL_8bfb022b_4_k_cu_dedbea566thrust24THRUST_300001_SM_1000_NS6system6detail10sequential3seqE,@object
	.size		_ZN34_INTERNAL_8bfb022b_4_k_cu_dedbea566thrust24THRUST_300001_SM_1000_NS6system6detail10sequential3seqE,(.L_29 - _ZN34_INTERNAL_8bfb022b_4_k_cu_dedbea566thrust24THRUST_300001_SM_1000_NS6system6detail10sequential3seqE)
_ZN34_INTERNAL_8bfb022b_4_k_cu_dedbea566thrust24THRUST_300001_SM_1000_NS6system6detail10sequential3seqE:
	.zero		1
.L_29:


//--------------------- .nv.shared._Z8kernel_7ILj512ELj12EEvPKiPim --------------------------
	.section	.nv.shared._Z8kernel_7ILj512ELj12EEvPKiPim,"aw",@nobits
	.sectionflags	@""
	.align	4
.nv.shared._Z8kernel_7ILj512ELj12EEvPKiPim:
	.zero		3072


//--------------------- .nv.constant0._ZN3cub18CUB_300001_SM_10006detail11EmptyKernelIvEEvv --------------------------
	.section	.nv.constant0._ZN3cub18CUB_300001_SM_10006detail11EmptyKernelIvEEvv,"a",@progbits
	.sectionflags	@""
	.align	4
.nv.constant0._ZN3cub18CUB_300001_SM_10006detail11EmptyKernelIvEEvv:
	.zero		896


//--------------------- .nv.constant0._Z8kernel_7ILj512ELj12EEvPKiPim --------------------------
	.section	.nv.constant0._Z8kernel_7ILj512ELj12EEvPKiPim,"a",@progbits
	.sectionflags	@""
	.align	4
.nv.constant0._Z8kernel_7ILj512ELj12EEvPKiPim:
	.zero		920


//--------------------- .nv.constant0._Z12warmupKernelv --------------------------
	.section	.nv.constant0._Z12warmupKernelv,"a",@progbits
	.sectionflags	@""
	.align	4
.nv.constant0._Z12warmupKernelv:
	.zero		896


//--------------------- SYMBOLS --------------------------

	.type		.nv.reservedSmem.offset0,@object
	.size		.nv.reservedSmem.offset0,0x4
	.type		.nv.reservedSmem.cap,@object
	.size		.nv.reservedSmem.cap,0x4
